//
// Generated by NVIDIA NVVM Compiler
//
// Compiler Build ID: CL-36424714
// Cuda compilation tools, release 13.0, V13.0.88
// Based on NVVM 20.0.0
//

.version 9.0
.target sm_100
.address_size 64

	// .globl	_Z13mem_global_v1Pf

.visible .entry _Z13mem_global_v1Pf(
	.param .u64 .ptr .align 1 _Z13mem_global_v1Pf_param_0
)
{


	ret;

}


// ===== COMPILED SASS (sm_100) =====

	.target	sm_100

	.elftype	@"ET_EXEC"


//--------------------- .note.nv.tkinfo           --------------------------
	.section	.note.nv.tkinfo,"",@"SHT_NOTE"
	.sectionflags	@"SHF_NOTE_NV_TKINFO"
	.tkinfo
        /*0018*/ 	.word	0x00000002
        /*0030*/ 	.string	""
        /*0030*/ 	.string	"ptxas"
        /*0030*/ 	.string	"Cuda compilation tools, release 13.0, V13.0.88"
        /*0030*/ 	.string	"Build cuda_13.0.r13.0/compiler.36424714_0"
        /*0030*/ 	.string	"-arch sm_100 -m 64 "



//--------------------- .note.nv.cuinfo           --------------------------
	.section	.note.nv.cuinfo,"",@"SHT_NOTE"
	.sectionflags	@"SHF_NOTE_NV_CUINFO"
        /*0018*/ 	.short	0x0002
        /*001a*/ 	.short	0x0064
        /*001c*/ 	.short	0x0082
	.zero		2


//--------------------- .nv.info                  --------------------------
	.section	.nv.info,"",@"SHT_CUDA_INFO"
	.align	4


	//----- nvinfo : EIATTR_REGCOUNT
	.align		4
        /*0000*/ 	.byte	0x04, 0x2f
        /*0002*/ 	.short	(.L_1 - .L_0)
	.align		4
.L_0:
        /*0004*/ 	.word	index@(_Z13mem_global_v1Pf)
        /*0008*/ 	.word	0x00000004


	//----- nvinfo : EIATTR_FRAME_SIZE
	.align		4
.L_1:
        /*000c*/ 	.byte	0x04, 0x11
        /*000e*/ 	.short	(.L_3 - .L_2)
	.align		4
.L_2:
        /*0010*/ 	.word	index@(_Z13mem_global_v1Pf)
        /*0014*/ 	.word	0x00000000


	//----- nvinfo : EIATTR_MIN_STACK_SIZE
	.align		4
.L_3:
        /*0018*/ 	.byte	0x04, 0x12
        /*001a*/ 	.short	(.L_5 - .L_4)
	.align		4
.L_4:
        /*001c*/ 	.word	index@(_Z13mem_global_v1Pf)
        /*0020*/ 	.word	0x00000000
.L_5:


//--------------------- .nv.compat                --------------------------
	.section	.nv.compat,"",@"SHT_CUDA_COMPAT_INFO"
	.align	4
        /*0000*/ 	.byte	0x02, 0x09, 0x00, 0x00, 0x02, 0x02, 0x01, 0x00, 0x02, 0x05, 0x05, 0x00, 0x03, 0x07, 0x01, 0x01
        /*0010*/ 	.byte	0x02, 0x03, 0x00, 0x00, 0x02, 0x06, 0x01, 0x00, 0x04, 0x0b, 0x08, 0x00, 0x09, 0x00, 0x00, 0x00
        /*0020*/ 	.byte	0x00, 0x00, 0x00, 0x00


//--------------------- .nv.info._Z13mem_global_v1Pf --------------------------
	.section	.nv.info._Z13mem_global_v1Pf,"",@"SHT_CUDA_INFO"
	.sectionflags	@""
	.align	4


	//----- nvinfo : EIATTR_CUDA_API_VERSION
	.align		4
        /*0000*/ 	.byte	0x04, 0x37
        /*0002*/ 	.short	(.L_7 - .L_6)
.L_6:
        /*0004*/ 	.word	0x00000082


	//----- nvinfo : EIATTR_KPARAM_INFO
	.align		4
.L_7:
        /*0008*/ 	.byte	0x04, 0x17
        /*000a*/ 	.short	(.L_9 - .L_8)
.L_8:
        /*000c*/ 	.word	0x00000000
        /*0010*/ 	.short	0x0000
        /*0012*/ 	.short	0x0000
        /*0014*/ 	.byte	0x00, 0xf5, 0x21, 0x00


	//----- nvinfo : EIATTR_SPARSE_MMA_MASK
	.align		4
.L_9:
        /*0018*/ 	.byte	0x03, 0x50
        /*001a*/ 	.short	0x0000


	//----- nvinfo : EIATTR_MAXREG_COUNT
	.align		4
        /*001c*/ 	.byte	0x03, 0x1b
        /*001e*/ 	.short	0x00ff


	//----- nvinfo : EIATTR_MERCURY_ISA_VERSION
	.align		4
        /*0020*/ 	.byte	0x03, 0x5f
        /*0022*/ 	.short	0x0101


	//----- nvinfo : EIATTR_VRC_CTA_INIT_COUNT
	.align		4
        /*0024*/ 	.byte	0x02, 0x4a
	.zero		1
	.zero		1


	//----- nvinfo : EIATTR_EXIT_INSTR_OFFSETS
	.align		4
        /*0028*/ 	.byte	0x04, 0x1c
        /*002a*/ 	.short	(.L_11 - .L_10)


	//   ....[0]....
.L_10:
        /*002c*/ 	.word	0x00000010


	//----- nvinfo : EIATTR_CBANK_PARAM_SIZE
	.align		4
.L_11:
        /*0030*/ 	.byte	0x03, 0x19
        /*0032*/ 	.short	0x0008


	//----- nvinfo : EIATTR_PARAM_CBANK
	.align		4
        /*0034*/ 	.byte	0x04, 0x0a
        /*0036*/ 	.short	(.L_13 - .L_12)
	.align		4
.L_12:
        /*0038*/ 	.word	index@(.nv.constant0._Z13mem_global_v1Pf)
        /*003c*/ 	.short	0x0380
        /*003e*/ 	.short	0x0008


	//----- nvinfo : EIATTR_SW_WAR
	.align		4
.L_13:
        /*0040*/ 	.byte	0x04, 0x36
        /*0042*/ 	.short	(.L_15 - .L_14)
.L_14:
        /*0044*/ 	.word	0x00000008
.L_15:


//--------------------- .nv.callgraph             --------------------------
	.section	.nv.callgraph,"",@"SHT_CUDA_CALLGRAPH"
	.align	4
	.sectionentsize	8
	.align		4
        /*0000*/ 	.word	0x00000000
	.align		4
        /*0004*/ 	.word	0xffffffff
	.align		4
        /*0008*/ 	.word	0x00000000
	.align		4
        /*000c*/ 	.word	0xfffffffe
	.align		4
        /*0010*/ 	.word	0x00000000
	.align		4
        /*0014*/ 	.word	0xfffffffd
	.align		4
        /*0018*/ 	.word	0x00000000
	.align		4
        /*001c*/ 	.word	0xfffffffc


//--------------------- .text._Z13mem_global_v1Pf --------------------------
	.section	.text._Z13mem_global_v1Pf,"ax",@progbits
	.align	128
        .global         _Z13mem_global_v1Pf
        .type           _Z13mem_global_v1Pf,@function
        .size           _Z13mem_global_v1Pf,(.L_x_1 - _Z13mem_global_v1Pf)
        .other          _Z13mem_global_v1Pf,@"STO_CUDA_ENTRY STV_DEFAULT"
_Z13mem_global_v1Pf:
.text._Z13mem_global_v1Pf:
[----:B------:R-:W-:Y:S01]  /*0000*/  LDC R1, c[0x0][0x37c] ;  /* 0x0000df00ff017b82 */ /* 0x000fe20000000800 */
[----:B------:R-:W-:Y:S05]  /*0010*/  EXIT ;  /* 0x000000000000794d */ /* 0x000fea0003800000 */
.L_x_0:
[----:B------:R-:W-:-:S00]  /*0020*/  BRA `(.L_x_0) ;  /* 0xfffffffc00fc7947 */ /* 0x000fc0000383ffff */
[----:B------:R-:W-:-:S00]  /*0030*/  NOP ;  /* 0x0000000000007918 */ /* 0x000fc00000000000 */
        /* <DEDUP_REMOVED lines=12> */
.L_x_1:


//--------------------- .nv.shared.reserved.0     --------------------------
	.section	.nv.shared.reserved.0,"aw",@nobits
	.weak		__nv_reservedSMEM_offset_0_alias
	.size		__nv_reservedSMEM_offset_0_alias, 0, 64
	.other		__nv_reservedSMEM_offset_0_alias,@"STO_CUDA_RESERVED_SHARED STV_DEFAULT"
__nv_reservedSMEM_offset_0_alias:
	.zero		0
	.zero		64


//--------------------- .nv.constant0._Z13mem_global_v1Pf --------------------------
	.section	.nv.constant0._Z13mem_global_v1Pf,"a",@progbits
	.sectionflags	@""
	.align	4
.nv.constant0._Z13mem_global_v1Pf:
	.zero		904


//--------------------- SYMBOLS --------------------------

	.type		.nv.reservedSmem.offset0,@object
	.size		.nv.reservedSmem.offset0,0x4
